//
// Generated by NVIDIA NVVM Compiler
//
// Compiler Build ID: CL-36424714
// Cuda compilation tools, release 13.0, V13.0.88
// Based on NVVM 20.0.0
//

.version 9.0
.target sm_100
.address_size 64

	// .globl	_Z20GenerateBoardsByCellPiiS_S_
.extern .func  (.param .b64 func_retval0) malloc
(
	.param .b64 malloc_param_0
)
;

.visible .entry _Z20GenerateBoardsByCellPiiS_S_(
	.param .u64 .ptr .align 1 _Z20GenerateBoardsByCellPiiS_S__param_0,
	.param .u32 _Z20GenerateBoardsByCellPiiS_S__param_1,
	.param .u64 .ptr .align 1 _Z20GenerateBoardsByCellPiiS_S__param_2,
	.param .u64 .ptr .align 1 _Z20GenerateBoardsByCellPiiS_S__param_3
)
{
	.reg .pred 	%p<34>;
	.reg .b32 	%r<86>;
	.reg .b64 	%rd<29>;

	ld.param.u64 	%rd11, [_Z20GenerateBoardsByCellPiiS_S__param_0];
	ld.param.u32 	%r26, [_Z20GenerateBoardsByCellPiiS_S__param_1];
	ld.param.u64 	%rd10, [_Z20GenerateBoardsByCellPiiS_S__param_3];
	cvta.to.global.u64 	%rd1, %rd11;
	mov.u32 	%r27, %ntid.x;
	mov.u32 	%r28, %ctaid.x;
	mov.u32 	%r29, %tid.x;
	mad.lo.s32 	%r1, %r27, %r28, %r29;
	setp.ge.s32 	%p1, %r1, %r26;
	@%p1 bra 	$L__BB0_39;
	mul.lo.s32 	%r2, %r1, 81;
	mov.b32 	%r78, 0;
$L__BB0_2:
	add.s32 	%r31, %r78, %r2;
	mul.wide.s32 	%rd12, %r31, 4;
	add.s64 	%rd2, %rd1, %rd12;
	ld.global.u32 	%r32, [%rd2];
	setp.ne.s32 	%p2, %r32, 0;
	mov.u32 	%r79, %r78;
	@%p2 bra 	$L__BB0_33;
$L__BB0_3:
	ld.param.u64 	%rd28, [_Z20GenerateBoardsByCellPiiS_S__param_2];
	mul.hi.u32 	%r37, %r79, -1431655765;
	shr.u32 	%r38, %r37, 1;
	add.s32 	%r39, %r38, %r2;
	mul.lo.s32 	%r40, %r38, 3;
	sub.s32 	%r41, %r79, %r40;
	add.s32 	%r5, %r41, %r2;
	mul.lo.s32 	%r6, %r39, 9;
	add.s32 	%r7, %r6, 8;
	mul.hi.s32 	%r42, %r39, 1431655766;
	shr.u32 	%r43, %r42, 31;
	add.s32 	%r44, %r42, %r43;
	mul.lo.s32 	%r45, %r44, 27;
	mul.hi.s32 	%r46, %r5, 1431655766;
	shr.u32 	%r47, %r46, 31;
	add.s32 	%r48, %r46, %r47;
	mad.lo.s32 	%r8, %r48, 3, %r45;
	add.s32 	%r49, %r8, %r2;
	mul.wide.s32 	%rd13, %r49, 4;
	add.s64 	%rd3, %rd1, %rd13;
	cvt.s64.s32 	%rd14, %r2;
	cvt.s64.s32 	%rd15, %r8;
	add.s64 	%rd16, %rd15, %rd14;
	shl.b64 	%rd17, %rd16, 2;
	add.s64 	%rd4, %rd1, %rd17;
	cvta.to.global.u64 	%rd18, %rd28;
	add.s64 	%rd5, %rd18, 8;
	cvta.to.global.u64 	%rd6, %rd10;
	mov.b32 	%r80, 1;
	mul.wide.u32 	%rd23, %r79, 4;
	add.s64 	%rd24, %rd1, %rd23;
$L__BB0_4:
	mov.u32 	%r81, %r6;
$L__BB0_5:
	setp.eq.s32 	%p7, %r81, %r79;
	@%p7 bra 	$L__BB0_7;
	add.s32 	%r50, %r81, %r2;
	mul.wide.s32 	%rd19, %r50, 4;
	add.s64 	%rd20, %rd1, %rd19;
	ld.global.u32 	%r51, [%rd20];
	setp.eq.s32 	%p8, %r51, %r80;
	@%p8 bra 	$L__BB0_38;
$L__BB0_7:
	add.s32 	%r15, %r81, 1;
	setp.lt.s32 	%p9, %r81, %r7;
	mov.u32 	%r81, %r15;
	@%p9 bra 	$L__BB0_5;
	setp.gt.s32 	%p10, %r5, 2147483575;
	mov.u32 	%r82, %r5;
	@%p10 bra 	$L__BB0_12;
$L__BB0_9:
	setp.eq.s32 	%p11, %r82, %r79;
	@%p11 bra 	$L__BB0_11;
	add.s32 	%r52, %r82, %r2;
	mul.wide.s32 	%rd21, %r52, 4;
	add.s64 	%rd22, %rd1, %rd21;
	ld.global.u32 	%r53, [%rd22];
	setp.eq.s32 	%p12, %r53, %r80;
	@%p12 bra 	$L__BB0_38;
$L__BB0_11:
	add.s32 	%r82, %r82, 9;
	add.s32 	%r54, %r5, 72;
	setp.lt.s32 	%p13, %r82, %r54;
	@%p13 bra 	$L__BB0_9;
$L__BB0_12:
	setp.eq.s32 	%p14, %r8, %r79;
	@%p14 bra 	$L__BB0_14;
	ld.global.u32 	%r55, [%rd3];
	setp.eq.s32 	%p15, %r55, %r80;
	@%p15 bra 	$L__BB0_38;
$L__BB0_14:
	add.s32 	%r56, %r8, 1;
	setp.eq.s32 	%p16, %r56, %r79;
	@%p16 bra 	$L__BB0_16;
	ld.global.u32 	%r57, [%rd4+4];
	setp.eq.s32 	%p17, %r57, %r80;
	@%p17 bra 	$L__BB0_38;
$L__BB0_16:
	add.s32 	%r58, %r8, 2;
	setp.eq.s32 	%p18, %r58, %r79;
	@%p18 bra 	$L__BB0_18;
	ld.global.u32 	%r59, [%rd4+8];
	setp.eq.s32 	%p19, %r59, %r80;
	@%p19 bra 	$L__BB0_38;
$L__BB0_18:
	add.s32 	%r60, %r8, 9;
	setp.eq.s32 	%p20, %r60, %r79;
	@%p20 bra 	$L__BB0_20;
	ld.global.u32 	%r61, [%rd4+36];
	setp.eq.s32 	%p21, %r61, %r80;
	@%p21 bra 	$L__BB0_38;
$L__BB0_20:
	add.s32 	%r62, %r8, 10;
	setp.eq.s32 	%p22, %r62, %r79;
	@%p22 bra 	$L__BB0_22;
	ld.global.u32 	%r63, [%rd4+40];
	setp.eq.s32 	%p23, %r63, %r80;
	@%p23 bra 	$L__BB0_38;
$L__BB0_22:
	add.s32 	%r64, %r8, 11;
	setp.eq.s32 	%p24, %r64, %r79;
	@%p24 bra 	$L__BB0_24;
	ld.global.u32 	%r65, [%rd4+44];
	setp.eq.s32 	%p25, %r65, %r80;
	@%p25 bra 	$L__BB0_38;
$L__BB0_24:
	add.s32 	%r66, %r8, 18;
	setp.eq.s32 	%p26, %r66, %r79;
	@%p26 bra 	$L__BB0_26;
	ld.global.u32 	%r67, [%rd4+72];
	setp.eq.s32 	%p27, %r67, %r80;
	@%p27 bra 	$L__BB0_38;
$L__BB0_26:
	add.s32 	%r68, %r8, 19;
	setp.eq.s32 	%p28, %r68, %r79;
	@%p28 bra 	$L__BB0_28;
	ld.global.u32 	%r69, [%rd4+76];
	setp.eq.s32 	%p29, %r69, %r80;
	@%p29 bra 	$L__BB0_38;
$L__BB0_28:
	add.s32 	%r70, %r8, 20;
	setp.eq.s32 	%p30, %r70, %r79;
	@%p30 bra 	$L__BB0_30;
	ld.global.u32 	%r71, [%rd4+80];
	setp.eq.s32 	%p31, %r71, %r80;
	@%p31 bra 	$L__BB0_38;
$L__BB0_30:
	st.global.u32 	[%rd24], %r80;
	atom.global.add.u32 	%r73, [%rd6], 1;
	mul.lo.s32 	%r84, %r73, 81;
	mov.b32 	%r85, 0;
	mov.u32 	%r83, %r2;
$L__BB0_31:
	mul.wide.s32 	%rd25, %r84, 4;
	add.s64 	%rd7, %rd5, %rd25;
	mul.wide.s32 	%rd26, %r83, 4;
	add.s64 	%rd27, %rd1, %rd26;
	add.s64 	%rd8, %rd27, 8;
	ld.global.u32 	%r74, [%rd27];
	st.global.u32 	[%rd7+-8], %r74;
	setp.eq.s32 	%p32, %r85, 80;
	@%p32 bra 	$L__BB0_38;
	ld.global.u32 	%r75, [%rd8+-4];
	st.global.u32 	[%rd7+-4], %r75;
	ld.global.u32 	%r76, [%rd8];
	st.global.u32 	[%rd7], %r76;
	ld.global.u32 	%r77, [%rd8+4];
	st.global.u32 	[%rd7+4], %r77;
	add.s32 	%r85, %r85, 4;
	add.s32 	%r84, %r84, 4;
	add.s32 	%r83, %r83, 4;
	bra.uni 	$L__BB0_31;
$L__BB0_33:
	add.s32 	%r79, %r78, 1;
	setp.eq.s32 	%p3, %r79, 81;
	@%p3 bra 	$L__BB0_39;
	ld.global.u32 	%r33, [%rd2+4];
	setp.eq.s32 	%p4, %r33, 0;
	@%p4 bra 	$L__BB0_3;
	add.s32 	%r79, %r78, 2;
	ld.global.u32 	%r34, [%rd2+8];
	setp.eq.s32 	%p5, %r34, 0;
	@%p5 bra 	$L__BB0_3;
	add.s32 	%r79, %r78, 3;
	ld.global.u32 	%r35, [%rd2+12];
	setp.eq.s32 	%p6, %r35, 0;
	@%p6 bra 	$L__BB0_3;
	add.s32 	%r78, %r78, 4;
	bra.uni 	$L__BB0_2;
$L__BB0_38:
	add.s32 	%r80, %r80, 1;
	setp.ne.s32 	%p33, %r80, 10;
	@%p33 bra 	$L__BB0_4;
$L__BB0_39:
	ret;

}
	// .globl	_Z10SolveBoardPiiS_
.visible .entry _Z10SolveBoardPiiS_(
	.param .u64 .ptr .align 1 _Z10SolveBoardPiiS__param_0,
	.param .u32 _Z10SolveBoardPiiS__param_1,
	.param .u64 .ptr .align 1 _Z10SolveBoardPiiS__param_2
)
{
	.reg .pred 	%p<2>;
	.reg .b32 	%r<16>;
	.reg .b64 	%rd<7>;

	ld.param.u64 	%rd1, [_Z10SolveBoardPiiS__param_0];
	ld.param.u32 	%r2, [_Z10SolveBoardPiiS__param_1];
	mov.u32 	%r3, %ntid.x;
	mov.u32 	%r4, %ctaid.x;
	mov.u32 	%r5, %tid.x;
	mad.lo.s32 	%r1, %r3, %r4, %r5;
	setp.ge.s32 	%p1, %r1, %r2;
	@%p1 bra 	$L__BB1_2;
	cvta.to.global.u64 	%rd2, %rd1;
	{ // callseq 0, 0
	.param .b64 param0;
	st.param.b64 	[param0], 324;
	.param .b64 retval0;
	call.uni (retval0), 
	malloc, 
	(
	param0
	);
	ld.param.b64 	%rd3, [retval0];
	} // callseq 0
	mul.lo.s32 	%r6, %r1, 81;
	mul.wide.s32 	%rd5, %r6, 4;
	add.s64 	%rd6, %rd2, %rd5;
	ld.global.u32 	%r7, [%rd6];
	st.u32 	[%rd3], %r7;
	ld.global.u32 	%r8, [%rd6+4];
	st.u32 	[%rd3+4], %r8;
	ld.global.u32 	%r9, [%rd6+8];
	st.u32 	[%rd3+8], %r9;
	ld.global.u32 	%r10, [%rd6+12];
	st.u32 	[%rd3+12], %r10;
	ld.global.u32 	%r11, [%rd6+16];
	st.u32 	[%rd3+16], %r11;
	ld.global.u32 	%r12, [%rd6+20];
	st.u32 	[%rd3+20], %r12;
	ld.global.u32 	%r13, [%rd6+24];
	st.u32 	[%rd3+24], %r13;
	ld.global.u32 	%r14, [%rd6+28];
	st.u32 	[%rd3+28], %r14;
	ld.global.u32 	%r15, [%rd6+32];
	st.u32 	[%rd3+32], %r15;
$L__BB1_2:
	ret;

}


// ===== COMPILED SASS (sm_100) =====

	.target	sm_100

	.elftype	@"ET_EXEC"


//--------------------- .note.nv.tkinfo           --------------------------
	.section	.note.nv.tkinfo,"",@"SHT_NOTE"
	.sectionflags	@"SHF_NOTE_NV_TKINFO"
	.tkinfo
        /*0018*/ 	.word	0x00000002
        /*0030*/ 	.string	""
        /*0030*/ 	.string	"ptxas"
        /*0030*/ 	.string	"Cuda compilation tools, release 13.0, V13.0.88"
        /*0030*/ 	.string	"Build cuda_13.0.r13.0/compiler.36424714_0"
        /*0030*/ 	.string	"-arch sm_100 -m 64 "



//--------------------- .note.nv.cuinfo           --------------------------
	.section	.note.nv.cuinfo,"",@"SHT_NOTE"
	.sectionflags	@"SHF_NOTE_NV_CUINFO"
        /*0018*/ 	.short	0x0002
        /*001a*/ 	.short	0x0064
        /*001c*/ 	.short	0x0082
	.zero		2


//--------------------- .nv.info                  --------------------------
	.section	.nv.info,"",@"SHT_CUDA_INFO"
	.align	4


	//----- nvinfo : EIATTR_REGCOUNT
	.align		4
        /*0000*/ 	.byte	0x04, 0x2f
        /*0002*/ 	.short	(.L_1 - .L_0)
	.align		4
.L_0:
        /*0004*/ 	.word	index@(_Z20GenerateBoardsByCellPiiS_S_)
        /*0008*/ 	.word	0x00000020


	//----- nvinfo : EIATTR_FRAME_SIZE
	.align		4
.L_1:
        /*000c*/ 	.byte	0x04, 0x11
        /*000e*/ 	.short	(.L_3 - .L_2)
	.align		4
.L_2:
        /*0010*/ 	.word	index@(_Z20GenerateBoardsByCellPiiS_S_)
        /*0014*/ 	.word	0x00000000


	//----- nvinfo : EIATTR_REGCOUNT
	.align		4
.L_3:
        /*0018*/ 	.byte	0x04, 0x2f
        /*001a*/ 	.short	(.L_5 - .L_4)
	.align		4
.L_4:
        /*001c*/ 	.word	index@(_Z10SolveBoardPiiS_)
        /*0020*/ 	.word	0x00000018


	//----- nvinfo : EIATTR_FRAME_SIZE
	.align		4
.L_5:
        /*0024*/ 	.byte	0x04, 0x11
        /*0026*/ 	.short	(.L_7 - .L_6)
	.align		4
.L_6:
        /*0028*/ 	.word	index@(_Z10SolveBoardPiiS_)
        /*002c*/ 	.word	0x00000000


	//----- nvinfo : EIATTR_MIN_STACK_SIZE
	.align		4
.L_7:
        /*0030*/ 	.byte	0x04, 0x12
        /*0032*/ 	.short	(.L_9 - .L_8)
	.align		4
.L_8:
        /*0034*/ 	.word	index@(_Z10SolveBoardPiiS_)
        /*0038*/ 	.word	0x00000000


	//----- nvinfo : EIATTR_MIN_STACK_SIZE
	.align		4
.L_9:
        /*003c*/ 	.byte	0x04, 0x12
        /*003e*/ 	.short	(.L_11 - .L_10)
	.align		4
.L_10:
        /*0040*/ 	.word	index@(_Z20GenerateBoardsByCellPiiS_S_)
        /*0044*/ 	.word	0x00000000
.L_11:


//--------------------- .nv.compat                --------------------------
	.section	.nv.compat,"",@"SHT_CUDA_COMPAT_INFO"
	.align	4
        /*0000*/ 	.byte	0x02, 0x09, 0x00, 0x00, 0x02, 0x02, 0x01, 0x00, 0x02, 0x05, 0x05, 0x00, 0x03, 0x07, 0x01, 0x01
        /*0010*/ 	.byte	0x02, 0x03, 0x00, 0x00, 0x02, 0x06, 0x01, 0x00, 0x04, 0x0b, 0x08, 0x00, 0x09, 0x00, 0x00, 0x00
        /*0020*/ 	.byte	0x00, 0x00, 0x00, 0x00


//--------------------- .nv.info._Z10SolveBoardPiiS_ --------------------------
	.section	.nv.info._Z10SolveBoardPiiS_,"",@"SHT_CUDA_INFO"
	.sectionflags	@""
	.align	4


	//----- nvinfo : EIATTR_CUDA_API_VERSION
	.align		4
        /*0000*/ 	.byte	0x04, 0x37
        /*0002*/ 	.short	(.L_13 - .L_12)
.L_12:
        /*0004*/ 	.word	0x00000082


	//----- nvinfo : EIATTR_KPARAM_INFO
	.align		4
.L_13:
        /*0008*/ 	.byte	0x04, 0x17
        /*000a*/ 	.short	(.L_15 - .L_14)
.L_14:
        /*000c*/ 	.word	0x00000000
        /*0010*/ 	.short	0x0002
        /*0012*/ 	.short	0x0010
        /*0014*/ 	.byte	0x00, 0xf5, 0x21, 0x00


	//----- nvinfo : EIATTR_KPARAM_INFO
	.align		4
.L_15:
        /*0018*/ 	.byte	0x04, 0x17
        /*001a*/ 	.short	(.L_17 - .L_16)
.L_16:
        /*001c*/ 	.word	0x00000000
        /*0020*/ 	.short	0x0001
        /*0022*/ 	.short	0x0008
        /*0024*/ 	.byte	0x00, 0xf0, 0x11, 0x00


	//----- nvinfo : EIATTR_KPARAM_INFO
	.align		4
.L_17:
        /*0028*/ 	.byte	0x04, 0x17
        /*002a*/ 	.short	(.L_19 - .L_18)
.L_18:
        /*002c*/ 	.word	0x00000000
        /*0030*/ 	.short	0x0000
        /*0032*/ 	.short	0x0000
        /*0034*/ 	.byte	0x00, 0xf5, 0x21, 0x00


	//----- nvinfo : EIATTR_SPARSE_MMA_MASK
	.align		4
.L_19:
        /*0038*/ 	.byte	0x03, 0x50
        /*003a*/ 	.short	0x0000


	//----- nvinfo : EIATTR_MAXREG_COUNT
	.align		4
        /*003c*/ 	.byte	0x03, 0x1b
        /*003e*/ 	.short	0x00ff


	//----- nvinfo : EIATTR_EXTERNS
	.align		4
        /*0040*/ 	.byte	0x04, 0x0f
        /*0042*/ 	.short	(.L_21 - .L_20)


	//   ....[0]....
	.align		4
.L_20:
        /*0044*/ 	.word	index@(malloc)


	//----- nvinfo : EIATTR_MERCURY_ISA_VERSION
	.align		4
.L_21:
        /*0048*/ 	.byte	0x03, 0x5f
        /*004a*/ 	.short	0x0101


	//----- nvinfo : EIATTR_VRC_CTA_INIT_COUNT
	.align		4
        /*004c*/ 	.byte	0x02, 0x4a
	.zero		1
	.zero		1


	//----- nvinfo : EIATTR_SYSCALL_OFFSETS
	.align		4
        /*0050*/ 	.byte	0x04, 0x46
        /*0052*/ 	.short	(.L_23 - .L_22)


	//   ....[0]....
.L_22:
        /*0054*/ 	.word	0x000000e0


	//----- nvinfo : EIATTR_EXIT_INSTR_OFFSETS
	.align		4
.L_23:
        /*0058*/ 	.byte	0x04, 0x1c
        /*005a*/ 	.short	(.L_25 - .L_24)


	//   ....[0]....
.L_24:
        /*005c*/ 	.word	0x00000070


	//   ....[1]....
        /*0060*/ 	.word	0x00000240


	//----- nvinfo : EIATTR_CRS_STACK_SIZE
	.align		4
.L_25:
        /*0064*/ 	.byte	0x04, 0x1e
        /*0066*/ 	.short	(.L_27 - .L_26)
.L_26:
        /*0068*/ 	.word	0x00000000


	//----- nvinfo : EIATTR_CBANK_PARAM_SIZE
	.align		4
.L_27:
        /*006c*/ 	.byte	0x03, 0x19
        /*006e*/ 	.short	0x0018


	//----- nvinfo : EIATTR_PARAM_CBANK
	.align		4
        /*0070*/ 	.byte	0x04, 0x0a
        /*0072*/ 	.short	(.L_29 - .L_28)
	.align		4
.L_28:
        /*0074*/ 	.word	index@(.nv.constant0._Z10SolveBoardPiiS_)
        /*0078*/ 	.short	0x0380
        /*007a*/ 	.short	0x0018


	//----- nvinfo : EIATTR_SW_WAR
	.align		4
.L_29:
        /*007c*/ 	.byte	0x04, 0x36
        /*007e*/ 	.short	(.L_31 - .L_30)
.L_30:
        /*0080*/ 	.word	0x00000008
.L_31:


//--------------------- .nv.info._Z20GenerateBoardsByCellPiiS_S_ --------------------------
	.section	.nv.info._Z20GenerateBoardsByCellPiiS_S_,"",@"SHT_CUDA_INFO"
	.sectionflags	@""
	.align	4


	//----- nvinfo : EIATTR_CUDA_API_VERSION
	.align		4
        /*0000*/ 	.byte	0x04, 0x37
        /*0002*/ 	.short	(.L_33 - .L_32)
.L_32:
        /*0004*/ 	.word	0x00000082


	//----- nvinfo : EIATTR_KPARAM_INFO
	.align		4
.L_33:
        /*0008*/ 	.byte	0x04, 0x17
        /*000a*/ 	.short	(.L_35 - .L_34)
.L_34:
        /*000c*/ 	.word	0x00000000
        /*0010*/ 	.short	0x0003
        /*0012*/ 	.short	0x0018
        /*0014*/ 	.byte	0x00, 0xf5, 0x21, 0x00


	//----- nvinfo : EIATTR_KPARAM_INFO
	.align		4
.L_35:
        /*0018*/ 	.byte	0x04, 0x17
        /*001a*/ 	.short	(.L_37 - .L_36)
.L_36:
        /*001c*/ 	.word	0x00000000
        /*0020*/ 	.short	0x0002
        /*0022*/ 	.short	0x0010
        /*0024*/ 	.byte	0x00, 0xf5, 0x21, 0x00


	//----- nvinfo : EIATTR_KPARAM_INFO
	.align		4
.L_37:
        /*0028*/ 	.byte	0x04, 0x17
        /*002a*/ 	.short	(.L_39 - .L_38)
.L_38:
        /*002c*/ 	.word	0x00000000
        /*0030*/ 	.short	0x0001
        /*0032*/ 	.short	0x0008
        /*0034*/ 	.byte	0x00, 0xf0, 0x11, 0x00


	//----- nvinfo : EIATTR_KPARAM_INFO
	.align		4
.L_39:
        /*0038*/ 	.byte	0x04, 0x17
        /*003a*/ 	.short	(.L_41 - .L_40)
.L_40:
        /*003c*/ 	.word	0x00000000
        /*0040*/ 	.short	0x0000
        /*0042*/ 	.short	0x0000
        /*0044*/ 	.byte	0x00, 0xf5, 0x21, 0x00


	//----- nvinfo : EIATTR_SPARSE_MMA_MASK
	.align		4
.L_41:
        /*0048*/ 	.byte	0x03, 0x50
        /*004a*/ 	.short	0x0000


	//----- nvinfo : EIATTR_MAXREG_COUNT
	.align		4
        /*004c*/ 	.byte	0x03, 0x1b
        /*004e*/ 	.short	0x00ff


	//----- nvinfo : EIATTR_MERCURY_ISA_VERSION
	.align		4
        /*0050*/ 	.byte	0x03, 0x5f
        /*0052*/ 	.short	0x0101


	//----- nvinfo : EIATTR_INT_WARP_WIDE_INSTR_OFFSETS
	.align		4
        /*0054*/ 	.byte	0x04, 0x31
        /*0056*/ 	.short	(.L_43 - .L_42)


	//   ....[0]....
.L_42:
        /*0058*/ 	.word	0x00000bc0


	//   ....[1]....
        /*005c*/ 	.word	0x00000c90


	//----- nvinfo : EIATTR_VRC_CTA_INIT_COUNT
	.align		4
.L_43:
        /*0060*/ 	.byte	0x02, 0x4a
	.zero		1
	.zero		1


	//----- nvinfo : EIATTR_EXIT_INSTR_OFFSETS
	.align		4
        /*0064*/ 	.byte	0x04, 0x1c
        /*0066*/ 	.short	(.L_45 - .L_44)


	//   ....[0]....
.L_44:
        /*0068*/ 	.word	0x00000070


	//   ....[1]....
        /*006c*/ 	.word	0x00000150


	//   ....[2]....
        /*0070*/ 	.word	0x00001c30


	//----- nvinfo : EIATTR_CRS_STACK_SIZE
	.align		4
.L_45:
        /*0074*/ 	.byte	0x04, 0x1e
        /*0076*/ 	.short	(.L_47 - .L_46)
.L_46:
        /*0078*/ 	.word	0x00000000


	//----- nvinfo : EIATTR_CBANK_PARAM_SIZE
	.align		4
.L_47:
        /*007c*/ 	.byte	0x03, 0x19
        /*007e*/ 	.short	0x0020


	//----- nvinfo : EIATTR_PARAM_CBANK
	.align		4
        /*0080*/ 	.byte	0x04, 0x0a
        /*0082*/ 	.short	(.L_49 - .L_48)
	.align		4
.L_48:
        /*0084*/ 	.word	index@(.nv.constant0._Z20GenerateBoardsByCellPiiS_S_)
        /*0088*/ 	.short	0x0380
        /*008a*/ 	.short	0x0020


	//----- nvinfo : EIATTR_SW_WAR
	.align		4
.L_49:
        /*008c*/ 	.byte	0x04, 0x36
        /*008e*/ 	.short	(.L_51 - .L_50)
.L_50:
        /*0090*/ 	.word	0x00000008
.L_51:


//--------------------- .nv.callgraph             --------------------------
	.section	.nv.callgraph,"",@"SHT_CUDA_CALLGRAPH"
	.align	4
	.sectionentsize	8
	.align		4
        /*0000*/ 	.word	0x00000000
	.align		4
        /*0004*/ 	.word	0xffffffff
	.align		4
        /*0008*/ 	.word	index@(_Z10SolveBoardPiiS_)
	.align		4
        /*000c*/ 	.word	index@(malloc)
	.align		4
        /*0010*/ 	.word	0x00000000
	.align		4
        /*0014*/ 	.word	0xfffffffe
	.align		4
        /*0018*/ 	.word	0x00000000
	.align		4
        /*001c*/ 	.word	0xfffffffd
	.align		4
        /*0020*/ 	.word	0x00000000
	.align		4
        /*0024*/ 	.word	0xfffffffc


//--------------------- .nv.constant4             --------------------------
	.section	.nv.constant4,"a",@progbits
	.align	8
	.align		8
.nv.constant4:
        /*0000*/ 	.dword	malloc


//--------------------- .text._Z10SolveBoardPiiS_ --------------------------
	.section	.text._Z10SolveBoardPiiS_,"ax",@progbits
	.align	128
        .global         _Z10SolveBoardPiiS_
        .type           _Z10SolveBoardPiiS_,@function
        .size           _Z10SolveBoardPiiS_,(.L_x_35 - _Z10SolveBoardPiiS_)
        .other          _Z10SolveBoardPiiS_,@"STO_CUDA_ENTRY STV_DEFAULT"
_Z10SolveBoardPiiS_:
.text._Z10SolveBoardPiiS_:
[----:B------:R-:W0:Y:S01]  /*0000*/  LDC R1, c[0x0][0x37c] ;  /* 0x0000df00ff017b82 */ /* 0x000e220000000800 */
[----:B------:R-:W1:Y:S01]  /*0010*/  S2R R16, SR_CTAID.X ;  /* 0x0000000000107919 */ /* 0x000e620000002500 */
[----:B------:R-:W1:Y:S01]  /*0020*/  LDCU UR4, c[0x0][0x360] ;  /* 0x00006c00ff0477ac */ /* 0x000e620008000800 */
[----:B------:R-:W1:Y:S01]  /*0030*/  S2R R3, SR_TID.X ;  /* 0x0000000000037919 */ /* 0x000e620000002100 */
[----:B------:R-:W2:Y:S01]  /*0040*/  LDCU UR5, c[0x0][0x388] ;  /* 0x00007100ff0577ac */ /* 0x000ea20008000800 */
[----:B-1----:R-:W-:-:S05]  /*0050*/  IMAD R16, R16, UR4, R3 ;  /* 0x0000000410107c24 */ /* 0x002fca000f8e0203 */
[----:B--2---:R-:W-:-:S13]  /*0060*/  ISETP.GE.AND P0, PT, R16, UR5, PT ;  /* 0x0000000510007c0c */ /* 0x004fda000bf06270 */
[----:B0-----:R-:W-:Y:S05]  /*0070*/  @P0 EXIT ;  /* 0x000000000000094d */ /* 0x001fea0003800000 */
[----:B------:R-:W-:Y:S01]  /*0080*/  MOV R0, 0x0 ;  /* 0x0000000000007802 */ /* 0x000fe20000000f00 */
[----:B------:R-:W-:Y:S01]  /*0090*/  HFMA2 R4, -RZ, RZ, 0, 1.93119049072265625e-05 ;  /* 0x00000144ff047431 */ /* 0x000fe200000001ff */
[----:B------:R-:W-:Y:S01]  /*00a0*/  MOV R5, RZ ;  /* 0x000000ff00057202 */ /* 0x000fe20000000f00 */
[----:B------:R-:W0:Y:S01]  /*00b0*/  LDCU.64 UR36, c[0x0][0x358] ;  /* 0x00006b00ff2477ac */ /* 0x000e220008000a00 */
[----:B------:R1:W2:Y:S05]  /*00c0*/  LDC.64 R2, c[0x4][R0] ;  /* 0x0100000000027b82 */ /* 0x0002aa0000000a00 */
[----:B------:R-:W-:-:S07]  /*00d0*/  LEPC R20, `(.L_x_0) ;  /* 0x000000001014794e */ /* 0x000fce0000000000 */
[----:B012---:R-:W-:Y:S05]  /*00e0*/  CALL.ABS.NOINC R2 ;  /* 0x0000000002007343 */ /* 0x007fea0003c00000 */
.L_x_0:
[----:B------:R-:W0:Y:S01]  /*00f0*/  LDC.64 R2, c[0x0][0x380] ;  /* 0x0000e000ff027b82 */ /* 0x000e220000000a00 */
[----:B------:R-:W-:-:S04]  /*0100*/  IMAD R7, R16, 0x51, RZ ;  /* 0x0000005110077824 */ /* 0x000fc800078e02ff */
[----:B0-----:R-:W-:-:S05]  /*0110*/  IMAD.WIDE R2, R7, 0x4, R2 ;  /* 0x0000000407027825 */ /* 0x001fca00078e0202 */
[----:B------:R-:W2:Y:S04]  /*0120*/  LDG.E R7, desc[UR36][R2.64] ;  /* 0x0000002402077981 */ /* 0x000ea8000c1e1900 */
[----:B--2---:R0:W-:Y:S04]  /*0130*/  ST.E desc[UR36][R4.64], R7 ;  /* 0x0000000704007985 */ /* 0x0041e8000c101924 */
[----:B------:R-:W2:Y:S04]  /*0140*/  LDG.E R9, desc[UR36][R2.64+0x4] ;  /* 0x0000042402097981 */ /* 0x000ea8000c1e1900 */
[----:B--2---:R1:W-:Y:S04]  /*0150*/  ST.E desc[UR36][R4.64+0x4], R9 ;  /* 0x0000040904007985 */ /* 0x0043e8000c101924 */
[----:B------:R-:W2:Y:S04]  /*0160*/  LDG.E R11, desc[UR36][R2.64+0x8] ;  /* 0x00000824020b7981 */ /* 0x000ea8000c1e1900 */
[----:B--2---:R2:W-:Y:S04]  /*0170*/  ST.E desc[UR36][R4.64+0x8], R11 ;  /* 0x0000080b04007985 */ /* 0x0045e8000c101924 */
[----:B------:R-:W3:Y:S04]  /*0180*/  LDG.E R13, desc[UR36][R2.64+0xc] ;  /* 0x00000c24020d7981 */ /* 0x000ee8000c1e1900 */
[----:B---3--:R-:W-:Y:S04]  /*0190*/  ST.E desc[UR36][R4.64+0xc], R13 ;  /* 0x00000c0d04007985 */ /* 0x008fe8000c101924 */
[----:B------:R-:W3:Y:S04]  /*01a0*/  LDG.E R15, desc[UR36][R2.64+0x10] ;  /* 0x00001024020f7981 */ /* 0x000ee8000c1e1900 */
[----:B---3--:R-:W-:Y:S04]  /*01b0*/  ST.E desc[UR36][R4.64+0x10], R15 ;  /* 0x0000100f04007985 */ /* 0x008fe8000c101924 */
[----:B------:R-:W3:Y:S04]  /*01c0*/  LDG.E R17, desc[UR36][R2.64+0x14] ;  /* 0x0000142402117981 */ /* 0x000ee8000c1e1900 */
[----:B---3--:R-:W-:Y:S04]  /*01d0*/  ST.E desc[UR36][R4.64+0x14], R17 ;  /* 0x0000141104007985 */ /* 0x008fe8000c101924 */
[----:B0-----:R-:W3:Y:S04]  /*01e0*/  LDG.E R7, desc[UR36][R2.64+0x18] ;  /* 0x0000182402077981 */ /* 0x001ee8000c1e1900 */
[----:B---3--:R-:W-:Y:S04]  /*01f0*/  ST.E desc[UR36][R4.64+0x18], R7 ;  /* 0x0000180704007985 */ /* 0x008fe8000c101924 */
[----:B-1----:R-:W3:Y:S04]  /*0200*/  LDG.E R9, desc[UR36][R2.64+0x1c] ;  /* 0x00001c2402097981 */ /* 0x002ee8000c1e1900 */
[----:B---3--:R-:W-:Y:S04]  /*0210*/  ST.E desc[UR36][R4.64+0x1c], R9 ;  /* 0x00001c0904007985 */ /* 0x008fe8000c101924 */
[----:B--2---:R-:W2:Y:S04]  /*0220*/  LDG.E R11, desc[UR36][R2.64+0x20] ;  /* 0x00002024020b7981 */ /* 0x004ea8000c1e1900 */
[----:B--2---:R-:W-:Y:S01]  /*0230*/  ST.E desc[UR36][R4.64+0x20], R11 ;  /* 0x0000200b04007985 */ /* 0x004fe2000c101924 */
[----:B------:R-:W-:Y:S05]  /*0240*/  EXIT ;  /* 0x000000000000794d */ /* 0x000fea0003800000 */
.L_x_1:
[----:B------:R-:W-:-:S00]  /*0250*/  BRA `(.L_x_1) ;  /* 0xfffffffc00fc7947 */ /* 0x000fc0000383ffff */
[----:B------:R-:W-:-:S00]  /*0260*/  NOP ;  /* 0x0000000000007918 */ /* 0x000fc00000000000 */
        /* <DEDUP_REMOVED lines=9> */
.L_x_35:


//--------------------- .text._Z20GenerateBoardsByCellPiiS_S_ --------------------------
	.section	.text._Z20GenerateBoardsByCellPiiS_S_,"ax",@progbits
	.align	128
        .global         _Z20GenerateBoardsByCellPiiS_S_
        .type           _Z20GenerateBoardsByCellPiiS_S_,@function
        .size           _Z20GenerateBoardsByCellPiiS_S_,(.L_x_36 - _Z20GenerateBoardsByCellPiiS_S_)
        .other          _Z20GenerateBoardsByCellPiiS_S_,@"STO_CUDA_ENTRY STV_DEFAULT"
_Z20GenerateBoardsByCellPiiS_S_:
.text._Z20GenerateBoardsByCellPiiS_S_:
[----:B------:R-:W-:Y:S01]  /*0000*/  LDC R1, c[0x0][0x37c] ;  /* 0x0000df00ff017b82 */ /* 0x000fe20000000800 */
[----:B------:R-:W0:Y:S01]  /*0010*/  S2R R0, SR_CTAID.X ;  /* 0x0000000000007919 */ /* 0x000e220000002500 */
[----:B------:R-:W0:Y:S01]  /*0020*/  LDCU UR4, c[0x0][0x360] ;  /* 0x00006c00ff0477ac */ /* 0x000e220008000800 */
[----:B------:R-:W0:Y:S01]  /*0030*/  S2R R3, SR_TID.X ;  /* 0x0000000000037919 */ /* 0x000e220000002100 */
[----:B------:R-:W1:Y:S01]  /*0040*/  LDCU UR5, c[0x0][0x388] ;  /* 0x00007100ff0577ac */ /* 0x000e620008000800 */
[----:B0-----:R-:W-:-:S05]  /*0050*/  IMAD R0, R0, UR4, R3 ;  /* 0x0000000400007c24 */ /* 0x001fca000f8e0203 */
[----:B-1----:R-:W-:-:S13]  /*0060*/  ISETP.GE.AND P0, PT, R0, UR5, PT ;  /* 0x0000000500007c0c */ /* 0x002fda000bf06270 */
[----:B------:R-:W-:Y:S05]  /*0070*/  @P0 EXIT ;  /* 0x000000000000094d */ /* 0x000fea0003800000 */
[----:B------:R-:W0:Y:S01]  /*0080*/  LDC.64 R4, c[0x0][0x380] ;  /* 0x0000e000ff047b82 */ /* 0x000e220000000a00 */
[----:B------:R-:W1:Y:S01]  /*0090*/  LDCU.64 UR6, c[0x0][0x358] ;  /* 0x00006b00ff0677ac */ /* 0x000e620008000a00 */
[----:B------:R-:W-:-:S04]  /*00a0*/  IMAD R0, R0, 0x51, RZ ;  /* 0x0000005100007824 */ /* 0x000fc800078e02ff */
[----:B0-----:R-:W-:-:S05]  /*00b0*/  IMAD.WIDE R4, R0, 0x4, R4 ;  /* 0x0000000400047825 */ /* 0x001fca00078e0204 */
[----:B-1----:R-:W2:Y:S01]  /*00c0*/  LDG.E R2, desc[UR6][R4.64] ;  /* 0x0000000604027981 */ /* 0x002ea2000c1e1900 */
[----:B------:R-:W-:Y:S01]  /*00d0*/  BSSY.RECONVERGENT B0, `(.L_x_2) ;  /* 0x000001b000007945 */ /* 0x000fe20003800200 */
[----:B--2---:R-:W-:Y:S01]  /*00e0*/  ISETP.NE.AND P0, PT, R2, RZ, PT ;  /* 0x000000ff0200720c */ /* 0x004fe20003f05270 */
[----:B------:R-:W-:-:S12]  /*00f0*/  HFMA2 R2, -RZ, RZ, 0, 0 ;  /* 0x00000000ff027431 */ /* 0x000fd800000001ff */
[----:B------:R-:W-:Y:S05]  /*0100*/  @!P0 BRA `(.L_x_3) ;  /* 0x00000000005c8947 */ /* 0x000fea0003800000 */
[----:B------:R-:W0:Y:S01]  /*0110*/  LDC.64 R6, c[0x0][0x380] ;  /* 0x0000e000ff067b82 */ /* 0x000e220000000a00 */
[----:B------:R-:W-:-:S07]  /*0120*/  IMAD.MOV.U32 R3, RZ, RZ, RZ ;  /* 0x000000ffff037224 */ /* 0x000fce00078e00ff */
.L_x_4:
[----:B------:R-:W-:-:S04]  /*0130*/  IADD3 R2, PT, PT, R3, 0x1, RZ ;  /* 0x0000000103027810 */ /* 0x000fc80007ffe0ff */
[----:B------:R-:W-:-:S13]  /*0140*/  ISETP.NE.AND P0, PT, R2, 0x51, PT ;  /* 0x000000510200780c */ /* 0x000fda0003f05270 */
[----:B------:R-:W-:Y:S05]  /*0150*/  @!P0 EXIT ;  /* 0x000000000000894d */ /* 0x000fea0003800000 */
[----:B------:R-:W2:Y:S02]  /*0160*/  LDG.E R8, desc[UR6][R4.64+0x4] ;  /* 0x0000040604087981 */ /* 0x000ea4000c1e1900 */
[----:B--2---:R-:W-:-:S13]  /*0170*/  ISETP.NE.AND P0, PT, R8, RZ, PT ;  /* 0x000000ff0800720c */ /* 0x004fda0003f05270 */
[----:B------:R-:W-:Y:S05]  /*0180*/  @!P0 BRA `(.L_x_3) ;  /* 0x00000000003c8947 */ /* 0x000fea0003800000 */
[----:B------:R-:W2:Y:S02]  /*0190*/  LDG.E R2, desc[UR6][R4.64+0x8] ;  /* 0x0000080604027981 */ /* 0x000ea4000c1e1900 */
[----:B--2---:R-:W-:Y:S01]  /*01a0*/  ISETP.NE.AND P0, PT, R2, RZ, PT ;  /* 0x000000ff0200720c */ /* 0x004fe20003f05270 */
[----:B------:R-:W-:-:S12]  /*01b0*/  VIADD R2, R3, 0x2 ;  /* 0x0000000203027836 */ /* 0x000fd80000000000 */
[----:B------:R-:W-:Y:S05]  /*01c0*/  @!P0 BRA `(.L_x_3) ;  /* 0x00000000002c8947 */ /* 0x000fea0003800000 */
[----:B------:R-:W2:Y:S01]  /*01d0*/  LDG.E R4, desc[UR6][R4.64+0xc] ;  /* 0x00000c0604047981 */ /* 0x000ea2000c1e1900 */
[----:B------:R-:W-:Y:S02]  /*01e0*/  IADD3 R2, PT, PT, R3, 0x3, RZ ;  /* 0x0000000303027810 */ /* 0x000fe40007ffe0ff */
[----:B--2---:R-:W-:-:S13]  /*01f0*/  ISETP.NE.AND P0, PT, R4, RZ, PT ;  /* 0x000000ff0400720c */ /* 0x004fda0003f05270 */
[----:B------:R-:W-:Y:S05]  /*0200*/  @!P0 BRA `(.L_x_3) ;  /* 0x00000000001c8947 */ /* 0x000fea0003800000 */
[----:B------:R-:W-:-:S05]  /*0210*/  VIADD R3, R3, 0x4 ;  /* 0x0000000403037836 */ /* 0x000fca0000000000 */
[----:B------:R-:W-:-:S05]  /*0220*/  IADD3 R5, PT, PT, R0, R3, RZ ;  /* 0x0000000300057210 */ /* 0x000fca0007ffe0ff */
[----:B0-----:R-:W-:-:S05]  /*0230*/  IMAD.WIDE R4, R5, 0x4, R6 ;  /* 0x0000000405047825 */ /* 0x001fca00078e0206 */
[----:B------:R-:W2:Y:S02]  /*0240*/  LDG.E R2, desc[UR6][R4.64] ;  /* 0x0000000604027981 */ /* 0x000ea4000c1e1900 */
[----:B--2---:R-:W-:-:S13]  /*0250*/  ISETP.NE.AND P0, PT, R2, RZ, PT ;  /* 0x000000ff0200720c */ /* 0x004fda0003f05270 */
[----:B------:R-:W-:Y:S05]  /*0260*/  @P0 BRA `(.L_x_4) ;  /* 0xfffffffc00b00947 */ /* 0x000fea000383ffff */
[----:B------:R-:W-:-:S07]  /*0270*/  IMAD.MOV.U32 R2, RZ, RZ, R3 ;  /* 0x000000ffff027224 */ /* 0x000fce00078e0003 */
.L_x_3:
[----:B------:R-:W-:Y:S05]  /*0280*/  BSYNC.RECONVERGENT B0 ;  /* 0x0000000000007941 */ /* 0x000fea0003800200 */
.L_x_2:
[----:B------:R-:W-:Y:S01]  /*0290*/  IMAD.HI.U32 R3, R2, -0x55555555, RZ ;  /* 0xaaaaaaab02037827 */ /* 0x000fe200078e00ff */
[----:B------:R-:W1:Y:S01]  /*02a0*/  LDCU.64 UR4, c[0x0][0x390] ;  /* 0x00007200ff0477ac */ /* 0x000e620008000a00 */
[----:B------:R-:W2:Y:S03]  /*02b0*/  LDC.64 R12, c[0x0][0x380] ;  /* 0x0000e000ff0c7b82 */ /* 0x000ea60000000a00 */
[----:B------:R-:W-:Y:S01]  /*02c0*/  SHF.R.U32.HI R3, RZ, 0x1, R3 ;  /* 0x00000001ff037819 */ /* 0x000fe20000011603 */
[----:B------:R-:W3:Y:S03]  /*02d0*/  LDCU.64 UR8, c[0x0][0x380] ;  /* 0x00007000ff0877ac */ /* 0x000ee60008000a00 */
[----:B0-----:R-:W-:Y:S01]  /*02e0*/  IADD3 R6, PT, PT, R0, R3, RZ ;  /* 0x0000000300067210 */ /* 0x001fe20007ffe0ff */
[----:B------:R-:W-:-:S04]  /*02f0*/  IMAD R5, R3, -0x3, R2 ;  /* 0xfffffffd03057824 */ /* 0x000fc800078e0202 */
[----:B------:R-:W-:Y:S02]  /*0300*/  IMAD.IADD R3, R0, 0x1, R5 ;  /* 0x0000000100037824 */ /* 0x000fe400078e0205 */
[----:B------:R-:W-:Y:S01]  /*0310*/  IMAD.HI R4, R6, 0x55555556, RZ ;  /* 0x5555555606047827 */ /* 0x000fe200078e02ff */
[----:B-1----:R-:W-:-:S03]  /*0320*/  UIADD3 UR4, UP0, UPT, UR4, 0x8, URZ ;  /* 0x0000000804047890 */ /* 0x002fc6000ff1e0ff */
[----:B------:R-:W-:Y:S01]  /*0330*/  IMAD.HI R5, R3, 0x55555556, RZ ;  /* 0x5555555603057827 */ /* 0x000fe200078e02ff */
[----:B------:R-:W-:Y:S01]  /*0340*/  LEA.HI R4, R4, R4, RZ, 0x1 ;  /* 0x0000000404047211 */ /* 0x000fe200078f08ff */
[----:B------:R-:W-:Y:S02]  /*0350*/  UIADD3.X UR5, UPT, UPT, URZ, UR5, URZ, UP0, !UPT ;  /* 0x00000005ff057290 */ /* 0x000fe400087fe4ff */
[----:B------:R-:W-:Y:S01]  /*0360*/  IMAD R6, R6, 0x9, RZ ;  /* 0x0000000906067824 */ /* 0x000fe200078e02ff */
[----:B------:R-:W-:Y:S02]  /*0370*/  LEA.HI R5, R5, R5, RZ, 0x1 ;  /* 0x0000000505057211 */ /* 0x000fe400078f08ff */
[----:B------:R-:W-:Y:S01]  /*0380*/  MOV R14, UR4 ;  /* 0x00000004000e7c02 */ /* 0x000fe20008000f00 */
[----:B------:R-:W-:Y:S02]  /*0390*/  IMAD.U32 R15, RZ, RZ, UR5 ;  /* 0x00000005ff0f7e24 */ /* 0x000fe4000f8e00ff */
[----:B------:R-:W-:-:S04]  /*03a0*/  IMAD R5, R4, 0x9, R5 ;  /* 0x0000000904057824 */ /* 0x000fc800078e0205 */
[----:B------:R-:W-:-:S05]  /*03b0*/  IMAD R5, R5, 0x3, RZ ;  /* 0x0000000305057824 */ /* 0x000fca00078e02ff */
[----:B------:R-:W-:Y:S02]  /*03c0*/  SHF.R.S32.HI R7, RZ, 0x1f, R5 ;  /* 0x0000001fff077819 */ /* 0x000fe40000011405 */
[CC--:B------:R-:W-:Y:S02]  /*03d0*/  IADD3 R4, P0, PT, R0.reuse, R5.reuse, RZ ;  /* 0x0000000500047210 */ /* 0x0c0fe40007f1e0ff */
[C---:B------:R-:W-:Y:S02]  /*03e0*/  IADD3 R11, PT, PT, R0.reuse, R5, RZ ;  /* 0x00000005000b7210 */ /* 0x040fe40007ffe0ff */
[----:B------:R-:W-:Y:S02]  /*03f0*/  LEA.HI.X.SX32 R7, R0, R7, 0x1, P0 ;  /* 0x0000000700077211 */ /* 0x000fe400000f0eff */
[----:B---3--:R-:W-:Y:S01]  /*0400*/  LEA R8, P0, R4, UR8, 0x2 ;  /* 0x0000000804087c11 */ /* 0x008fe2000f8010ff */
[----:B--2---:R-:W-:-:S03]  /*0410*/  IMAD.WIDE R10, R11, 0x4, R12 ;  /* 0x000000040b0a7825 */ /* 0x004fc600078e020c */
[----:B------:R-:W-:Y:S01]  /*0420*/  LEA.HI.X R9, R4, UR9, R7, 0x2, P0 ;  /* 0x0000000904097c11 */ /* 0x000fe200080f1407 */
[----:B------:R-:W-:Y:S01]  /*0430*/  IMAD.MOV.U32 R4, RZ, RZ, 0x1 ;  /* 0x00000001ff047424 */ /* 0x000fe200078e00ff */
[----:B------:R-:W-:Y:S01]  /*0440*/  IADD3 R7, PT, PT, R6, 0x8, RZ ;  /* 0x0000000806077810 */ /* 0x000fe20007ffe0ff */
[----:B------:R-:W-:-:S07]  /*0450*/  IMAD.WIDE.U32 R12, R2, 0x4, R12 ;  /* 0x00000004020c7825 */ /* 0x000fce00078e000c */
.L_x_33:
[----:B-1----:R-:W0:Y:S01]  /*0460*/  LDC.64 R16, c[0x0][0x380] ;  /* 0x0000e000ff107b82 */ /* 0x002e220000000a00 */
[----:B------:R-:W-:Y:S04]  /*0470*/  BSSY.RECONVERGENT B2, `(.L_x_5) ;  /* 0x0000177000027945 */ /* 0x000fe80003800200 */
[----:B------:R-:W-:Y:S01]  /*0480*/  BSSY.RELIABLE B1, `(.L_x_6) ;  /* 0x0000010000017945 */ /* 0x000fe20003800100 */
[----:B------:R-:W-:-:S07]  /*0490*/  IMAD.MOV.U32 R21, RZ, RZ, R6 ;  /* 0x000000ffff157224 */ /* 0x000fce00078e0006 */
.L_x_10:
[----:B------:R-:W-:Y:S01]  /*04a0*/  ISETP.NE.AND P0, PT, R21, R2, PT ;  /* 0x000000021500720c */ /* 0x000fe20003f05270 */
[----:B------:R-:W-:-:S12]  /*04b0*/  BSSY.RELIABLE B0, `(.L_x_7) ;  /* 0x0000009000007945 */ /* 0x000fd80003800100 */
[----:B------:R-:W-:Y:S05]  /*04c0*/  @!P0 BRA `(.L_x_8) ;  /* 0x00000000001c8947 */ /* 0x000fea0003800000 */
[----:B------:R-:W-:-:S05]  /*04d0*/  IADD3 R19, PT, PT, R0, R21, RZ ;  /* 0x0000001500137210 */ /* 0x000fca0007ffe0ff */
[----:B0-----:R-:W-:-:S06]  /*04e0*/  IMAD.WIDE R18, R19, 0x4, R16 ;  /* 0x0000000413127825 */ /* 0x001fcc00078e0210 */
[----:B------:R-:W2:Y:S02]  /*04f0*/  LDG.E R19, desc[UR6][R18.64] ;  /* 0x0000000612137981 */ /* 0x000ea4000c1e1900 */
[----:B--2---:R-:W-:-:S13]  /*0500*/  ISETP.NE.AND P0, PT, R19, R4, PT ;  /* 0x000000041300720c */ /* 0x004fda0003f05270 */
[----:B------:R-:W-:Y:S05]  /*0510*/  @!P0 BREAK.RELIABLE B0 ;  /* 0x0000000000008942 */ /* 0x000fea0003800100 */
[----:B------:R-:W-:Y:S05]  /*0520*/  @!P0 BREAK.RELIABLE B1 ;  /* 0x0000000000018942 */ /* 0x000fea0003800100 */
[----:B------:R-:W-:Y:S05]  /*0530*/  @!P0 BRA `(.L_x_9) ;  /* 0x0000001400a88947 */ /* 0x000fea0003800000 */
.L_x_8:
[----:B------:R-:W-:Y:S05]  /*0540*/  BSYNC.RELIABLE B0 ;  /* 0x0000000000007941 */ /* 0x000fea0003800100 */
.L_x_7:
[C---:B------:R-:W-:Y:S01]  /*0550*/  ISETP.GE.AND P0, PT, R21.reuse, R7, PT ;  /* 0x000000071500720c */ /* 0x040fe20003f06270 */
[----:B------:R-:W-:-:S12]  /*0560*/  VIADD R21, R21, 0x1 ;  /* 0x0000000115157836 */ /* 0x000fd80000000000 */
[----:B------:R-:W-:Y:S05]  /*0570*/  @!P0 BRA `(.L_x_10) ;  /* 0xfffffffc00c88947 */ /* 0x000fea000383ffff */
[----:B------:R-:W-:Y:S05]  /*0580*/  BSYNC.RELIABLE B1 ;  /* 0x0000000000017941 */ /* 0x000fea0003800100 */
.L_x_6:
[----:B------:R-:W-:-:S13]  /*0590*/  ISETP.GT.AND P0, PT, R3, 0x7fffffb7, PT ;  /* 0x7fffffb70300780c */ /* 0x000fda0003f04270 */
[----:B------:R-:W-:Y:S05]  /*05a0*/  @P0 BRA `(.L_x_11) ;  /* 0x0000000000400947 */ /* 0x000fea0003800000 */
[----:B0-----:R-:W0:Y:S01]  /*05b0*/  LDC.64 R16, c[0x0][0x380] ;  /* 0x0000e000ff107b82 */ /* 0x001e220000000a00 */
[----:B------:R-:W-:Y:S01]  /*05c0*/  MOV R21, R3 ;  /* 0x0000000300157202 */ /* 0x000fe20000000f00 */
[----:B------:R-:W-:-:S07]  /*05d0*/  VIADD R20, R3, 0x48 ;  /* 0x0000004803147836 */ /* 0x000fce0000000000 */
.L_x_14:
        /* <DEDUP_REMOVED lines=8> */
[----:B------:R-:W-:Y:S05]  /*0660*/  @!P0 BRA `(.L_x_9) ;  /* 0x00000014005c8947 */ /* 0x000fea0003800000 */
.L_x_13:
[----:B------:R-:W-:Y:S05]  /*0670*/  BSYNC.RELIABLE B3 ;  /* 0x0000000000037941 */ /* 0x000fea0003800100 */
.L_x_12:
[----:B------:R-:W-:-:S05]  /*0680*/  VIADD R21, R21, 0x9 ;  /* 0x0000000915157836 */ /* 0x000fca0000000000 */
[----:B------:R-:W-:-:S13]  /*0690*/  ISETP.GE.AND P0, PT, R21, R20, PT ;  /* 0x000000141500720c */ /* 0x000fda0003f06270 */
[----:B------:R-:W-:Y:S05]  /*06a0*/  @!P0 BRA `(.L_x_14) ;  /* 0xfffffffc00cc8947 */ /* 0x000fea000383ffff */
.L_x_11:
[----:B------:R-:W-:Y:S01]  /*06b0*/  ISETP.NE.AND P0, PT, R5, R2, PT ;  /* 0x000000020500720c */ /* 0x000fe20003f05270 */
[----:B------:R-:W-:-:S12]  /*06c0*/  BSSY.RELIABLE B3, `(.L_x_15) ;  /* 0x0000006000037945 */ /* 0x000fd80003800100 */
[----:B------:R-:W-:Y:S05]  /*06d0*/  @!P0 BRA `(.L_x_16) ;  /* 0x0000000000108947 */ /* 0x000fea0003800000 */
[----:B0-----:R-:W2:Y:S02]  /*06e0*/  LDG.E R17, desc[UR6][R10.64] ;  /* 0x000000060a117981 */ /* 0x001ea4000c1e1900 */
[----:B--2---:R-:W-:-:S13]  /*06f0*/  ISETP.NE.AND P0, PT, R17, R4, PT ;  /* 0x000000041100720c */ /* 0x004fda0003f05270 */
[----:B------:R-:W-:Y:S05]  /*0700*/  @!P0 BREAK.RELIABLE B3 ;  /* 0x0000000000038942 */ /* 0x000fea0003800100 */
[----:B------:R-:W-:Y:S05]  /*0710*/  @!P0 BRA `(.L_x_9) ;  /* 0x0000001400308947 */ /* 0x000fea0003800000 */
.L_x_16:
[----:B------:R-:W-:Y:S05]  /*0720*/  BSYNC.RELIABLE B3 ;  /* 0x0000000000037941 */ /* 0x000fea0003800100 */
.L_x_15:
[----:B0-----:R-:W-:Y:S01]  /*0730*/  IADD3 R17, PT, PT, R5, 0x1, RZ ;  /* 0x0000000105117810 */ /* 0x001fe20007ffe0ff */
[----:B------:R-:W-:Y:S03]  /*0740*/  BSSY.RELIABLE B3, `(.L_x_17) ;  /* 0x0000007000037945 */ /* 0x000fe60003800100 */
[----:B------:R-:W-:-:S13]  /*0750*/  ISETP.NE.AND P0, PT, R17, R2, PT ;  /* 0x000000021100720c */ /* 0x000fda0003f05270 */
[----:B------:R-:W-:Y:S05]  /*0760*/  @!P0 BRA `(.L_x_18) ;  /* 0x0000000000108947 */ /* 0x000fea0003800000 */
[----:B------:R-:W2:Y:S02]  /*0770*/  LDG.E R17, desc[UR6][R8.64+0x4] ;  /* 0x0000040608117981 */ /* 0x000ea4000c1e1900 */
[----:B--2---:R-:W-:-:S13]  /*0780*/  ISETP.NE.AND P0, PT, R17, R4, PT ;  /* 0x000000041100720c */ /* 0x004fda0003f05270 */
[----:B------:R-:W-:Y:S05]  /*0790*/  @!P0 BREAK.RELIABLE B3 ;  /* 0x0000000000038942 */ /* 0x000fea0003800100 */
[----:B------:R-:W-:Y:S05]  /*07a0*/  @!P0 BRA `(.L_x_9) ;  /* 0x00000014000c8947 */ /* 0x000fea0003800000 */
.L_x_18:
[----:B------:R-:W-:Y:S05]  /*07b0*/  BSYNC.RELIABLE B3 ;  /* 0x0000000000037941 */ /* 0x000fea0003800100 */
.L_x_17:
[----:B------:R-:W-:Y:S01]  /*07c0*/  VIADD R17, R5, 0x2 ;  /* 0x0000000205117836 */ /* 0x000fe20000000000 */
[----:B------:R-:W-:Y:S04]  /*07d0*/  BSSY.RELIABLE B3, `(.L_x_19) ;  /* 0x0000007000037945 */ /* 0x000fe80003800100 */
[----:B------:R-:W-:-:S13]  /*07e0*/  ISETP.NE.AND P0, PT, R17, R2, PT ;  /* 0x000000021100720c */ /* 0x000fda0003f05270 */
[----:B------:R-:W-:Y:S05]  /*07f0*/  @!P0 BRA `(.L_x_20) ;  /* 0x0000000000108947 */ /* 0x000fea0003800000 */
[----:B------:R-:W2:Y:S02]  /*0800*/  LDG.E R17, desc[UR6][R8.64+0x8] ;  /* 0x0000080608117981 */ /* 0x000ea4000c1e1900 */
[----:B--2---:R-:W-:-:S13]  /*0810*/  ISETP.NE.AND P0, PT, R17, R4, PT ;  /* 0x000000041100720c */ /* 0x004fda0003f05270 */
[----:B------:R-:W-:Y:S05]  /*0820*/  @!P0 BREAK.RELIABLE B3 ;  /* 0x0000000000038942 */ /* 0x000fea0003800100 */
[----:B------:R-:W-:Y:S05]  /*0830*/  @!P0 BRA `(.L_x_9) ;  /* 0x0000001000e88947 */ /* 0x000fea0003800000 */
.L_x_20:
[----:B------:R-:W-:Y:S05]  /*0840*/  BSYNC.RELIABLE B3 ;  /* 0x0000000000037941 */ /* 0x000fea0003800100 */
.L_x_19:
[----:B------:R-:W-:Y:S01]  /*0850*/  IADD3 R17, PT, PT, R5, 0x9, RZ ;  /* 0x0000000905117810 */ /* 0x000fe20007ffe0ff */
[----:B------:R-:W-:Y:S03]  /*0860*/  BSSY.RELIABLE B3, `(.L_x_21) ;  /* 0x0000007000037945 */ /* 0x000fe60003800100 */
[----:B------:R-:W-:-:S13]  /*0870*/  ISETP.NE.AND P0, PT, R17, R2, PT ;  /* 0x000000021100720c */ /* 0x000fda0003f05270 */
[----:B------:R-:W-:Y:S05]  /*0880*/  @!P0 BRA `(.L_x_22) ;  /* 0x0000000000108947 */ /* 0x000fea0003800000 */
[----:B------:R-:W2:Y:S02]  /*0890*/  LDG.E R17, desc[UR6][R8.64+0x24] ;  /* 0x0000240608117981 */ /* 0x000ea4000c1e1900 */
[----:B--2---:R-:W-:-:S13]  /*08a0*/  ISETP.NE.AND P0, PT, R17, R4, PT ;  /* 0x000000041100720c */ /* 0x004fda0003f05270 */
[----:B------:R-:W-:Y:S05]  /*08b0*/  @!P0 BREAK.RELIABLE B3 ;  /* 0x0000000000038942 */ /* 0x000fea0003800100 */
[----:B------:R-:W-:Y:S05]  /*08c0*/  @!P0 BRA `(.L_x_9) ;  /* 0x0000001000c48947 */ /* 0x000fea0003800000 */
.L_x_22:
[----:B------:R-:W-:Y:S05]  /*08d0*/  BSYNC.RELIABLE B3 ;  /* 0x0000000000037941 */ /* 0x000fea0003800100 */
.L_x_21:
        /* <DEDUP_REMOVED lines=8> */
.L_x_24:
[----:B------:R-:W-:Y:S05]  /*0960*/  BSYNC.RELIABLE B3 ;  /* 0x0000000000037941 */ /* 0x000fea0003800100 */
.L_x_23:
        /* <DEDUP_REMOVED lines=8> */
.L_x_26:
[----:B------:R-:W-:Y:S05]  /*09f0*/  BSYNC.RELIABLE B3 ;  /* 0x0000000000037941 */ /* 0x000fea0003800100 */
.L_x_25:
        /* <DEDUP_REMOVED lines=8> */
.L_x_28:
[----:B------:R-:W-:Y:S05]  /*0a80*/  BSYNC.RELIABLE B3 ;  /* 0x0000000000037941 */ /* 0x000fea0003800100 */
.L_x_27:
        /* <DEDUP_REMOVED lines=8> */
.L_x_30:
[----:B------:R-:W-:Y:S05]  /*0b10*/  BSYNC.RELIABLE B3 ;  /* 0x0000000000037941 */ /* 0x000fea0003800100 */
.L_x_29:
        /* <DEDUP_REMOVED lines=8> */
.L_x_32:
[----:B------:R-:W-:Y:S05]  /*0ba0*/  BSYNC.RELIABLE B3 ;  /* 0x0000000000037941 */ /* 0x000fea0003800100 */
.L_x_31:
[----:B------:R-:W0:Y:S01]  /*0bb0*/  S2R R17, SR_LANEID ;  /* 0x0000000000117919 */ /* 0x000e220000000000 */
[----:B------:R-:W-:Y:S01]  /*0bc0*/  VOTEU.ANY UR4, UPT, PT ;  /* 0x0000000000047886 */ /* 0x000fe200038e0100 */
[----:B------:R-:W1:Y:S01]  /*0bd0*/  LDC.64 R18, c[0x0][0x398] ;  /* 0x0000e600ff127b82 */ /* 0x000e620000000a00 */
[----:B------:R-:W0:Y:S01]  /*0be0*/  FLO.U32 R22, UR4 ;  /* 0x0000000400167d00 */ /* 0x000e2200080e0000 */
[----:B------:R-:W-:Y:S07]  /*0bf0*/  STG.E desc[UR6][R12.64], R4 ;  /* 0x000000040c007986 */ /* 0x000fee000c101906 */
[----:B------:R-:W1:Y:S01]  /*0c00*/  POPC R29, UR4 ;  /* 0x00000004001d7d09 */ /* 0x000e620008000000 */
[----:B0-----:R-:W-:-:S02]  /*0c10*/  ISETP.EQ.U32.AND P0, PT, R22, R17, PT ;  /* 0x000000111600720c */ /* 0x001fc40003f02070 */
[----:B------:R-:W0:Y:S11]  /*0c20*/  LDC.64 R16, c[0x0][0x380] ;  /* 0x0000e000ff107b82 */ /* 0x000e360000000a00 */
[----:B-1----:R-:W2:Y:S01]  /*0c30*/  @P0 ATOMG.E.ADD.STRONG.GPU PT, R19, desc[UR6][R18.64], R29 ;  /* 0x8000001d121309a8 */ /* 0x002ea200081ef106 */
[----:B0-----:R-:W-:-:S05]  /*0c40*/  IMAD.WIDE R24, R0, 0x4, R16 ;  /* 0x0000000400187825 */ /* 0x001fca00078e0210 */
[----:B------:R-:W3:Y:S01]  /*0c50*/  LDG.E R23, desc[UR6][R24.64] ;  /* 0x0000000618177981 */ /* 0x000ee2000c1e1900 */
[----:B------:R-:W0:Y:S02]  /*0c60*/  S2R R20, SR_LTMASK ;  /* 0x0000000000147919 */ /* 0x000e240000003900 */
[----:B0-----:R-:W-:-:S06]  /*0c70*/  LOP3.LUT R20, R20, UR4, RZ, 0xc0, !PT ;  /* 0x0000000414147c12 */ /* 0x001fcc000f8ec0ff */
[----:B------:R-:W0:Y:S01]  /*0c80*/  POPC R20, R20 ;  /* 0x0000001400147309 */ /* 0x000e220000000000 */
[----:B--2---:R-:W0:Y:S02]  /*0c90*/  SHFL.IDX PT, R27, R19, R22, 0x1f ;  /* 0x00001f16131b7589 */ /* 0x004e2400000e0000 */
[----:B0-----:R-:W-:-:S04]  /*0ca0*/  IMAD.IADD R27, R27, 0x1, R20 ;  /* 0x000000011b1b7824 */ /* 0x001fc800078e0214 */
[----:B------:R-:W-:-:S04]  /*0cb0*/  IMAD R27, R27, 0x51, RZ ;  /* 0x000000511b1b7824 */ /* 0x000fc800078e02ff */
[----:B------:R-:W-:-:S05]  /*0cc0*/  IMAD.WIDE R20, R27, 0x4, R14 ;  /* 0x000000041b147825 */ /* 0x000fca00078e020e */
[----:B---3--:R-:W-:Y:S04]  /*0cd0*/  STG.E desc[UR6][R20.64+-0x8], R23 ;  /* 0xfffff81714007986 */ /* 0x008fe8000c101906 */
[----:B------:R-:W2:Y:S04]  /*0ce0*/  LDG.E R29, desc[UR6][R24.64+0x4] ;  /* 0x00000406181d7981 */ /* 0x000ea8000c1e1900 */
[----:B--2---:R0:W-:Y:S04]  /*0cf0*/  STG.E desc[UR6][R20.64+-0x4], R29 ;  /* 0xfffffc1d14007986 */ /* 0x0041e8000c101906 */
[----:B------:R-:W2:Y:S01]  /*0d00*/  LDG.E R26, desc[UR6][R24.64+0x8] ;  /* 0x00000806181a7981 */ /* 0x000ea2000c1e1900 */
[----:B------:R-:W-:-:S03]  /*0d10*/  IADD3 R19, PT, PT, R0, 0x4, RZ ;  /* 0x0000000400137810 */ /* 0x000fc60007ffe0ff */
[----:B--2---:R-:W-:Y:S04]  /*0d20*/  STG.E desc[UR6][R20.64], R26 ;  /* 0x0000001a14007986 */ /* 0x004fe8000c101906 */
[----:B------:R-:W2:Y:S01]  /*0d30*/  LDG.E R28, desc[UR6][R24.64+0xc] ;  /* 0x00000c06181c7981 */ /* 0x000ea2000c1e1900 */
[----:B------:R-:W-:Y:S01]  /*0d40*/  IMAD.WIDE R18, R19, 0x4, R16 ;  /* 0x0000000413127825 */ /* 0x000fe200078e0210 */
[----:B------:R-:W-:Y:S02]  /*0d50*/  IADD3 R22, PT, PT, R27, 0x4, RZ ;  /* 0x000000041b167810 */ /* 0x000fe40007ffe0ff */
[----:B--2---:R-:W-:Y:S04]  /*0d60*/  STG.E desc[UR6][R20.64+0x4], R28 ;  /* 0x0000041c14007986 */ /* 0x004fe8000c101906 */
[----:B0-----:R-:W2:Y:S01]  /*0d70*/  LDG.E R29, desc[UR6][R18.64] ;  /* 0x00000006121d7981 */ /* 0x001ea2000c1e1900 */
[----:B------:R-:W-:-:S05]  /*0d80*/  IMAD.WIDE R22, R22, 0x4, R14 ;  /* 0x0000000416167825 */ /* 0x000fca00078e020e */
[----:B--2---:R0:W-:Y:S04]  /*0d90*/  STG.E desc[UR6][R22.64+-0x8], R29 ;  /* 0xfffff81d16007986 */ /* 0x0041e8000c101906 */
[----:B0-----:R-:W2:Y:S04]  /*0da0*/  LDG.E R29, desc[UR6][R18.64+0x4] ;  /* 0x00000406121d7981 */ /* 0x001ea8000c1e1900 */
[----:B--2---:R-:W-:Y:S04]  /*0db0*/  STG.E desc[UR6][R22.64+-0x4], R29 ;  /* 0xfffffc1d16007986 */ /* 0x004fe8000c101906 */
[----:B------:R-:W2:Y:S01]  /*0dc0*/  LDG.E R26, desc[UR6][R18.64+0x8] ;  /* 0x00000806121a7981 */ /* 0x000ea2000c1e1900 */
[----:B------:R-:W-:-:S03]  /*0dd0*/  VIADD R24, R0, 0x8 ;  /* 0x0000000800187836 */ /* 0x000fc60000000000 */
[----:B--2---:R-:W-:Y:S04]  /*0de0*/  STG.E desc[UR6][R22.64], R26 ;  /* 0x0000001a16007986 */ /* 0x004fe8000c101906 */
[----:B------:R-:W2:Y:S01]  /*0df0*/  LDG.E R25, desc[UR6][R18.64+0xc] ;  /* 0x00000c0612197981 */ /* 0x000ea2000c1e1900 */
[----:B------:R-:W-:Y:S01]  /*0e00*/  IMAD.WIDE R20, R24, 0x4, R16 ;  /* 0x0000000418147825 */ /* 0x000fe200078e0210 */
[----:B------:R-:W-:Y:S02]  /*0e10*/  IADD3 R24, PT, PT, R27, 0x8, RZ ;  /* 0x000000081b187810 */ /* 0x000fe40007ffe0ff */
[----:B--2---:R0:W-:Y:S04]  /*0e20*/  STG.E desc[UR6][R22.64+0x4], R25 ;  /* 0x0000041916007986 */ /* 0x0041e8000c101906 */
[----:B------:R-:W2:Y:S01]  /*0e30*/  LDG.E R28, desc[UR6][R20.64] ;  /* 0x00000006141c7981 */ /* 0x000ea2000c1e1900 */
[----:B0-----:R-:W-:-:S05]  /*0e40*/  IMAD.WIDE R24, R24, 0x4, R14 ;  /* 0x0000000418187825 */ /* 0x001fca00078e020e */
[----:B--2---:R-:W-:Y:S04]  /*0e50*/  STG.E desc[UR6][R24.64+-0x8], R28 ;  /* 0xfffff81c18007986 */ /* 0x004fe8000c101906 */
[----:B------:R-:W2:Y:S04]  /*0e60*/  LDG.E R29, desc[UR6][R20.64+0x4] ;  /* 0x00000406141d7981 */ /* 0x000ea8000c1e1900 */
[----:B--2---:R0:W-:Y:S04]  /*0e70*/  STG.E desc[UR6][R24.64+-0x4], R29 ;  /* 0xfffffc1d18007986 */ /* 0x0041e8000c101906 */
[----:B------:R-:W2:Y:S01]  /*0e80*/  LDG.E R26, desc[UR6][R20.64+0x8] ;  /* 0x00000806141a7981 */ /* 0x000ea2000c1e1900 */
[----:B------:R-:W-:-:S03]  /*0e90*/  IADD3 R19, PT, PT, R0, 0xc, RZ ;  /* 0x0000000c00137810 */ /* 0x000fc60007ffe0ff */
[----:B--2---:R1:W-:Y:S04]  /*0ea0*/  STG.E desc[UR6][R24.64], R26 ;  /* 0x0000001a18007986 */ /* 0x0043e8000c101906 */
[----:B0-----:R-:W2:Y:S01]  /*0eb0*/  LDG.E R29, desc[UR6][R20.64+0xc] ;  /* 0x00000c06141d7981 */ /* 0x001ea2000c1e1900 */
[----:B------:R-:W-:-:S04]  /*0ec0*/  IMAD.WIDE R18, R19, 0x4, R16 ;  /* 0x0000000413127825 */ /* 0x000fc800078e0210 */
[----:B------:R-:W-:Y:S01]  /*0ed0*/  VIADD R23, R27, 0xc ;  /* 0x0000000c1b177836 */ /* 0x000fe20000000000 */
[----:B--2---:R0:W-:Y:S04]  /*0ee0*/  STG.E desc[UR6][R24.64+0x4], R29 ;  /* 0x0000041d18007986 */ /* 0x0041e8000c101906 */
[----:B-1----:R-:W2:Y:S01]  /*0ef0*/  LDG.E R26, desc[UR6][R18.64] ;  /* 0x00000006121a7981 */ /* 0x002ea2000c1e1900 */
[----:B------:R-:W-:-:S05]  /*0f00*/  IMAD.WIDE R22, R23, 0x4, R14 ;  /* 0x0000000417167825 */ /* 0x000fca00078e020e */
[----:B--2---:R1:W-:Y:S04]  /*0f10*/  STG.E desc[UR6][R22.64+-0x8], R26 ;  /* 0xfffff81a16007986 */ /* 0x0043e8000c101906 */
[----:B------:R-:W2:Y:S04]  /*0f20*/  LDG.E R28, desc[UR6][R18.64+0x4] ;  /* 0x00000406121c7981 */ /* 0x000ea8000c1e1900 */
[----:B--2---:R-:W-:Y:S04]  /*0f30*/  STG.E desc[UR6][R22.64+-0x4], R28 ;  /* 0xfffffc1c16007986 */ /* 0x004fe8000c101906 */
[----:B0-----:R-:W2:Y:S01]  /*0f40*/  LDG.E R29, desc[UR6][R18.64+0x8] ;  /* 0x00000806121d7981 */ /* 0x001ea2000c1e1900 */
[----:B------:R-:W-:-:S03]  /*0f50*/  IADD3 R21, PT, PT, R0, 0x10, RZ ;  /* 0x0000001000157810 */ /* 0x000fc60007ffe0ff */
[----:B--2---:R0:W-:Y:S04]  /*0f60*/  STG.E desc[UR6][R22.64], R29 ;  /* 0x0000001d16007986 */ /* 0x0041e8000c101906 */
[----:B-1----:R-:W2:Y:S01]  /*0f70*/  LDG.E R26, desc[UR6][R18.64+0xc] ;  /* 0x00000c06121a7981 */ /* 0x002ea2000c1e1900 */
[----:B------:R-:W-:Y:S01]  /*0f80*/  IMAD.WIDE R20, R21, 0x4, R16 ;  /* 0x0000000415147825 */ /* 0x000fe200078e0210 */
[----:B------:R-:W-:Y:S02]  /*0f90*/  IADD3 R25, PT, PT, R27, 0x10, RZ ;  /* 0x000000101b197810 */ /* 0x000fe40007ffe0ff */
[----:B--2---:R-:W-:Y:S04]  /*0fa0*/  STG.E desc[UR6][R22.64+0x4], R26 ;  /* 0x0000041a16007986 */ /* 0x004fe8000c101906 */
[----:B0-----:R-:W2:Y:S01]  /*0fb0*/  LDG.E R29, desc[UR6][R20.64] ;  /* 0x00000006141d7981 */ /* 0x001ea2000c1e1900 */
[----:B------:R-:W-:-:S05]  /*0fc0*/  IMAD.WIDE R24, R25, 0x4, R14 ;  /* 0x0000000419187825 */ /* 0x000fca00078e020e */
[----:B--2---:R0:W-:Y:S04]  /*0fd0*/  STG.E desc[UR6][R24.64+-0x8], R29 ;  /* 0xfffff81d18007986 */ /* 0x0041e8000c101906 */
[----:B------:R-:W2:Y:S04]  /*0fe0*/  LDG.E R28, desc[UR6][R20.64+0x4] ;  /* 0x00000406141c7981 */ /* 0x000ea8000c1e1900 */
[----:B--2---:R-:W-:Y:S04]  /*0ff0*/  STG.E desc[UR6][R24.64+-0x4], R28 ;  /* 0xfffffc1c18007986 */ /* 0x004fe8000c101906 */
[----:B0-----:R-:W2:Y:S01]  /*1000*/  LDG.E R29, desc[UR6][R20.64+0x8] ;  /* 0x00000806141d7981 */ /* 0x001ea2000c1e1900 */
[----:B------:R-:W-:-:S03]  /*1010*/  VIADD R19, R0, 0x14 ;  /* 0x0000001400137836 */ /* 0x000fc60000000000 */
[----:B--2---:R-:W-:Y:S04]  /*1020*/  STG.E desc[UR6][R24.64], R29 ;  /* 0x0000001d18007986 */ /* 0x004fe8000c101906 */
[----:B------:R-:W2:Y:S01]  /*1030*/  LDG.E R26, desc[UR6][R20.64+0xc] ;  /* 0x00000c06141a7981 */ /* 0x000ea2000c1e1900 */
[----:B------:R-:W-:Y:S01]  /*1040*/  IMAD.WIDE R18, R19, 0x4, R16 ;  /* 0x0000000413127825 */ /* 0x000fe200078e0210 */
[----:B------:R-:W-:Y:S02]  /*1050*/  IADD3 R23, PT, PT, R27, 0x14, RZ ;  /* 0x000000141b177810 */ /* 0x000fe40007ffe0ff */
[----:B--2---:R0:W-:Y:S04]  /*1060*/  STG.E desc[UR6][R24.64+0x4], R26 ;  /* 0x0000041a18007986 */ /* 0x0041e8000c101906 */
[----:B0-----:R-:W2:Y:S01]  /*1070*/  LDG.E R26, desc[UR6][R18.64] ;  /* 0x00000006121a7981 */ /* 0x001ea2000c1e1900 */
[----:B------:R-:W-:-:S05]  /*1080*/  IMAD.WIDE R22, R23, 0x4, R14 ;  /* 0x0000000417167825 */ /* 0x000fca00078e020e */
[----:B--2---:R-:W-:Y:S04]  /*1090*/  STG.E desc[UR6][R22.64+-0x8], R26 ;  /* 0xfffff81a16007986 */ /* 0x004fe8000c101906 */
[----:B------:R-:W2:Y:S04]  /*10a0*/  LDG.E R28, desc[UR6][R18.64+0x4] ;  /* 0x00000406121c7981 */ /* 0x000ea8000c1e1900 */
[----:B--2---:R-:W-:Y:S04]  /*10b0*/  STG.E desc[UR6][R22.64+-0x4], R28 ;  /* 0xfffffc1c16007986 */ /* 0x004fe8000c101906 */
[----:B------:R-:W2:Y:S01]  /*10c0*/  LDG.E R29, desc[UR6][R18.64+0x8] ;  /* 0x00000806121d7981 */ /* 0x000ea2000c1e1900 */
[----:B------:R-:W-:-:S03]  /*10d0*/  IADD3 R21, PT, PT, R0, 0x18, RZ ;  /* 0x0000001800157810 */ /* 0x000fc60007ffe0ff */
[----:B--2---:R0:W-:Y:S04]  /*10e0*/  STG.E desc[UR6][R22.64], R29 ;  /* 0x0000001d16007986 */ /* 0x0041e8000c101906 */
[----:B0-----:R-:W2:Y:S01]  /*10f0*/  LDG.E R29, desc[UR6][R18.64+0xc] ;  /* 0x00000c06121d7981 */ /* 0x001ea2000c1e1900 */
[----:B------:R-:W-:-:S04]  /*1100*/  IMAD.WIDE R20, R21, 0x4, R16 ;  /* 0x0000000415147825 */ /* 0x000fc800078e0210 */
[----:B------:R-:W-:Y:S01]  /*1110*/  VIADD R25, R27, 0x18 ;  /* 0x000000181b197836 */ /* 0x000fe20000000000 */
[----:B--2---:R0:W-:Y:S04]  /*1120*/  STG.E desc[UR6][R22.64+0x4], R29 ;  /* 0x0000041d16007986 */ /* 0x0041e8000c101906 */
[----:B------:R-:W2:Y:S01]  /*1130*/  LDG.E R26, desc[UR6][R20.64] ;  /* 0x00000006141a7981 */ /* 0x000ea2000c1e1900 */
        /* <DEDUP_REMOVED lines=142> */
[----:B--2---:R-:W-:Y:S04]  /*1a20*/  STG.E desc[UR6][R22.64+0x4], R29 ;  /* 0x0000041d16007986 */ /* 0x004fe8000c101906 */
[----:B------:R-:W2:Y:S01]  /*1a30*/  LDG.E R26, desc[UR6][R20.64] ;  /* 0x00000006141a7981 */ /* 0x000ea2000c1e1900 */
[----:B------:R-:W-:-:S05]  /*1a40*/  IMAD.WIDE R24, R25, 0x4, R14 ;  /* 0x0000000419187825 */ /* 0x000fca00078e020e */
[----:B--2---:R0:W-:Y:S04]  /*1a50*/  STG.E desc[UR6][R24.64+-0x8], R26 ;  /* 0xfffff81a18007986 */ /* 0x0041e8000c101906 */
[----:B------:R-:W2:Y:S04]  /*1a60*/  LDG.E R28, desc[UR6][R20.64+0x4] ;  /* 0x00000406141c7981 */ /* 0x000ea8000c1e1900 */
[----:B--2---:R1:W-:Y:S04]  /*1a70*/  STG.E desc[UR6][R24.64+-0x4], R28 ;  /* 0xfffffc1c18007986 */ /* 0x0043e8000c101906 */
[----:B0-----:R-:W2:Y:S01]  /*1a80*/  LDG.E R26, desc[UR6][R20.64+0x8] ;  /* 0x00000806141a7981 */ /* 0x001ea2000c1e1900 */
[----:B------:R-:W-:-:S03]  /*1a90*/  IADD3 R19, PT, PT, R0, 0x4c, RZ ;  /* 0x0000004c00137810 */ /* 0x000fc60007ffe0ff */
[----:B--2---:R-:W-:Y:S04]  /*1aa0*/  STG.E desc[UR6][R24.64], R26 ;  /* 0x0000001a18007986 */ /* 0x004fe8000c101906 */
[----:B------:R-:W2:Y:S01]  /*1ab0*/  LDG.E R23, desc[UR6][R20.64+0xc] ;  /* 0x00000c0614177981 */ /* 0x000ea2000c1e1900 */
[----:B------:R-:W-:Y:S01]  /*1ac0*/  IMAD.WIDE R18, R19, 0x4, R16 ;  /* 0x0000000413127825 */ /* 0x000fe200078e0210 */
[----:B------:R-:W-:Y:S02]  /*1ad0*/  IADD3 R29, PT, PT, R27, 0x4c, RZ ;  /* 0x0000004c1b1d7810 */ /* 0x000fe40007ffe0ff */
[----:B--2---:R0:W-:Y:S04]  /*1ae0*/  STG.E desc[UR6][R24.64+0x4], R23 ;  /* 0x0000041718007986 */ /* 0x0041e8000c101906 */
[----:B-1----:R-:W2:Y:S01]  /*1af0*/  LDG.E R28, desc[UR6][R18.64] ;  /* 0x00000006121c7981 */ /* 0x002ea2000c1e1900 */
[----:B0-----:R-:W-:-:S05]  /*1b00*/  IMAD.WIDE R22, R29, 0x4, R14 ;  /* 0x000000041d167825 */ /* 0x001fca00078e020e */
[----:B--2---:R0:W-:Y:S04]  /*1b10*/  STG.E desc[UR6][R22.64+-0x8], R28 ;  /* 0xfffff81c16007986 */ /* 0x0041e8000c101906 */
[----:B------:R-:W2:Y:S04]  /*1b20*/  LDG.E R29, desc[UR6][R18.64+0x4] ;  /* 0x00000406121d7981 */ /* 0x000ea8000c1e1900 */
[----:B--2---:R1:W-:Y:S04]  /*1b30*/  STG.E desc[UR6][R22.64+-0x4], R29 ;  /* 0xfffffc1d16007986 */ /* 0x0043e8000c101906 */
[----:B------:R-:W2:Y:S01]  /*1b40*/  LDG.E R26, desc[UR6][R18.64+0x8] ;  /* 0x00000806121a7981 */ /* 0x000ea2000c1e1900 */
[----:B------:R-:W-:-:S03]  /*1b50*/  VIADD R21, R0, 0x50 ;  /* 0x0000005000157836 */ /* 0x000fc60000000000 */
[----:B--2---:R1:W-:Y:S04]  /*1b60*/  STG.E desc[UR6][R22.64], R26 ;  /* 0x0000001a16007986 */ /* 0x0043e8000c101906 */
[----:B0-----:R-:W2:Y:S01]  /*1b70*/  LDG.E R28, desc[UR6][R18.64+0xc] ;  /* 0x00000c06121c7981 */ /* 0x001ea2000c1e1900 */
[----:B------:R-:W-:Y:S01]  /*1b80*/  IMAD.WIDE R16, R21, 0x4, R16 ;  /* 0x0000000415107825 */ /* 0x000fe200078e0210 */
[----:B------:R-:W-:Y:S02]  /*1b90*/  IADD3 R21, PT, PT, R27, 0x50, RZ ;  /* 0x000000501b157810 */ /* 0x000fe40007ffe0ff */
[----:B--2---:R1:W-:Y:S04]  /*1ba0*/  STG.E desc[UR6][R22.64+0x4], R28 ;  /* 0x0000041c16007986 */ /* 0x0043e8000c101906 */
[----:B------:R-:W2:Y:S01]  /*1bb0*/  LDG.E R17, desc[UR6][R16.64] ;  /* 0x0000000610117981 */ /* 0x000ea2000c1e1900 */
[----:B------:R-:W-:-:S05]  /*1bc0*/  IMAD.WIDE R20, R21, 0x4, R14 ;  /* 0x0000000415147825 */ /* 0x000fca00078e020e */
[----:B--2---:R1:W-:Y:S02]  /*1bd0*/  STG.E desc[UR6][R20.64+-0x8], R17 ;  /* 0xfffff81114007986 */ /* 0x0043e4000c101906 */
.L_x_9:
[----:B------:R-:W-:Y:S05]  /*1be0*/  BSYNC.RECONVERGENT B2 ;  /* 0x0000000000027941 */ /* 0x000fea0003800200 */
.L_x_5:
[----:B------:R-:W-:Y:S05]  /*1bf0*/  WARPSYNC.ALL ;  /* 0x0000000000007948 */ /* 0x000fea0003800000 */
[----:B------:R-:W-:-:S04]  /*1c00*/  IADD3 R4, PT, PT, R4, 0x1, RZ ;  /* 0x0000000104047810 */ /* 0x000fc80007ffe0ff */
[----:B------:R-:W-:-:S13]  /*1c10*/  ISETP.NE.AND P0, PT, R4, 0xa, PT ;  /* 0x0000000a0400780c */ /* 0x000fda0003f05270 */
[----:B------:R-:W-:Y:S05]  /*1c20*/  @P0 BRA `(.L_x_33) ;  /* 0xffffffe8000c0947 */ /* 0x000fea000383ffff */
[----:B------:R-:W-:Y:S05]  /*1c30*/  EXIT ;  /* 0x000000000000794d */ /* 0x000fea0003800000 */
.L_x_34:
        /* <DEDUP_REMOVED lines=12> */
.L_x_36:


//--------------------- .nv.shared.reserved.0     --------------------------
	.section	.nv.shared.reserved.0,"aw",@nobits
	.weak		__nv_reservedSMEM_offset_0_alias
	.size		__nv_reservedSMEM_offset_0_alias, 0, 64
	.other		__nv_reservedSMEM_offset_0_alias,@"STO_CUDA_RESERVED_SHARED STV_DEFAULT"
__nv_reservedSMEM_offset_0_alias:
	.zero		0
	.zero		64


//--------------------- .nv.constant0._Z10SolveBoardPiiS_ --------------------------
	.section	.nv.constant0._Z10SolveBoardPiiS_,"a",@progbits
	.sectionflags	@""
	.align	4
.nv.constant0._Z10SolveBoardPiiS_:
	.zero		920


//--------------------- .nv.constant0._Z20GenerateBoardsByCellPiiS_S_ --------------------------
	.section	.nv.constant0._Z20GenerateBoardsByCellPiiS_S_,"a",@progbits
	.sectionflags	@""
	.align	4
.nv.constant0._Z20GenerateBoardsByCellPiiS_S_:
	.zero		928


//--------------------- SYMBOLS --------------------------

	.type		.nv.reservedSmem.offset0,@object
	.size		.nv.reservedSmem.offset0,0x4
	.type		malloc,@function
